//
// Generated by NVIDIA NVVM Compiler
//
// Compiler Build ID: CL-36424714
// Cuda compilation tools, release 13.0, V13.0.88
// Based on NVVM 20.0.0
//

.version 9.0
.target sm_100
.address_size 64

	// .globl	_Z31locality_sector_nocont_variablePKfPKiPfi

.visible .entry _Z31locality_sector_nocont_variablePKfPKiPfi(
	.param .u64 .ptr .align 1 _Z31locality_sector_nocont_variablePKfPKiPfi_param_0,
	.param .u64 .ptr .align 1 _Z31locality_sector_nocont_variablePKfPKiPfi_param_1,
	.param .u64 .ptr .align 1 _Z31locality_sector_nocont_variablePKfPKiPfi_param_2,
	.param .u32 _Z31locality_sector_nocont_variablePKfPKiPfi_param_3
)
{
	.reg .pred 	%p<10>;
	.reg .b32 	%r<85>;
	.reg .b32 	%f<92>;
	.reg .b64 	%rd<20>;

	ld.param.u64 	%rd4, [_Z31locality_sector_nocont_variablePKfPKiPfi_param_0];
	ld.param.u64 	%rd5, [_Z31locality_sector_nocont_variablePKfPKiPfi_param_1];
	ld.param.u64 	%rd3, [_Z31locality_sector_nocont_variablePKfPKiPfi_param_2];
	cvta.to.global.u64 	%rd1, %rd4;
	cvta.to.global.u64 	%rd6, %rd5;
	mov.u32 	%r35, %ntid.x;
	mov.u32 	%r36, %ctaid.x;
	mov.u32 	%r37, %tid.x;
	mad.lo.s32 	%r1, %r35, %r36, %r37;
	mul.wide.s32 	%rd7, %r1, 4;
	add.s64 	%rd8, %rd6, %rd7;
	ld.global.u32 	%r2, [%rd8];
	setp.lt.s32 	%p1, %r2, 1;
	mov.f32 	%f91, 0f00000000;
	@%p1 bra 	$L__BB0_14;
	shl.b32 	%r73, %r1, 5;
	and.b32  	%r4, %r2, 15;
	setp.lt.u32 	%p2, %r2, 16;
	mov.b32 	%r84, 0;
	@%p2 bra 	$L__BB0_4;
	and.b32  	%r41, %r2, 2147483632;
	neg.s32 	%r69, %r41;
	add.s64 	%rd2, %rd1, 32;
	mov.b32 	%r84, 0;
$L__BB0_3:
	.pragma "nounroll";
	mul.wide.s32 	%rd9, %r73, 4;
	add.s64 	%rd10, %rd2, %rd9;
	ld.global.f32 	%f4, [%rd10+-32];
	cvt.rn.f32.s32 	%f5, %r84;
	add.f32 	%f6, %f4, %f5;
	cvt.rzi.s32.f32 	%r42, %f6;
	ld.global.f32 	%f7, [%rd10+-28];
	cvt.rn.f32.s32 	%f8, %r42;
	add.f32 	%f9, %f7, %f8;
	cvt.rzi.s32.f32 	%r43, %f9;
	ld.global.f32 	%f10, [%rd10+-24];
	cvt.rn.f32.s32 	%f11, %r43;
	add.f32 	%f12, %f10, %f11;
	cvt.rzi.s32.f32 	%r44, %f12;
	ld.global.f32 	%f13, [%rd10+-20];
	cvt.rn.f32.s32 	%f14, %r44;
	add.f32 	%f15, %f13, %f14;
	cvt.rzi.s32.f32 	%r45, %f15;
	ld.global.f32 	%f16, [%rd10+-16];
	cvt.rn.f32.s32 	%f17, %r45;
	add.f32 	%f18, %f16, %f17;
	cvt.rzi.s32.f32 	%r46, %f18;
	ld.global.f32 	%f19, [%rd10+-12];
	cvt.rn.f32.s32 	%f20, %r46;
	add.f32 	%f21, %f19, %f20;
	cvt.rzi.s32.f32 	%r47, %f21;
	ld.global.f32 	%f22, [%rd10+-8];
	cvt.rn.f32.s32 	%f23, %r47;
	add.f32 	%f24, %f22, %f23;
	cvt.rzi.s32.f32 	%r48, %f24;
	ld.global.f32 	%f25, [%rd10+-4];
	cvt.rn.f32.s32 	%f26, %r48;
	add.f32 	%f27, %f25, %f26;
	cvt.rzi.s32.f32 	%r49, %f27;
	ld.global.f32 	%f28, [%rd10];
	cvt.rn.f32.s32 	%f29, %r49;
	add.f32 	%f30, %f28, %f29;
	cvt.rzi.s32.f32 	%r50, %f30;
	ld.global.f32 	%f31, [%rd10+4];
	cvt.rn.f32.s32 	%f32, %r50;
	add.f32 	%f33, %f31, %f32;
	cvt.rzi.s32.f32 	%r51, %f33;
	ld.global.f32 	%f34, [%rd10+8];
	cvt.rn.f32.s32 	%f35, %r51;
	add.f32 	%f36, %f34, %f35;
	cvt.rzi.s32.f32 	%r52, %f36;
	ld.global.f32 	%f37, [%rd10+12];
	cvt.rn.f32.s32 	%f38, %r52;
	add.f32 	%f39, %f37, %f38;
	cvt.rzi.s32.f32 	%r53, %f39;
	ld.global.f32 	%f40, [%rd10+16];
	cvt.rn.f32.s32 	%f41, %r53;
	add.f32 	%f42, %f40, %f41;
	cvt.rzi.s32.f32 	%r54, %f42;
	ld.global.f32 	%f43, [%rd10+20];
	cvt.rn.f32.s32 	%f44, %r54;
	add.f32 	%f45, %f43, %f44;
	cvt.rzi.s32.f32 	%r55, %f45;
	ld.global.f32 	%f46, [%rd10+24];
	cvt.rn.f32.s32 	%f47, %r55;
	add.f32 	%f48, %f46, %f47;
	cvt.rzi.s32.f32 	%r56, %f48;
	ld.global.f32 	%f49, [%rd10+28];
	cvt.rn.f32.s32 	%f50, %r56;
	add.f32 	%f51, %f49, %f50;
	cvt.rzi.s32.f32 	%r84, %f51;
	add.s32 	%r73, %r73, 16;
	add.s32 	%r69, %r69, 16;
	setp.ne.s32 	%p3, %r69, 0;
	@%p3 bra 	$L__BB0_3;
$L__BB0_4:
	setp.eq.s32 	%p4, %r4, 0;
	@%p4 bra 	$L__BB0_13;
	and.b32  	%r15, %r2, 7;
	setp.lt.u32 	%p5, %r4, 8;
	@%p5 bra 	$L__BB0_7;
	mul.wide.s32 	%rd11, %r73, 4;
	add.s64 	%rd12, %rd1, %rd11;
	ld.global.f32 	%f52, [%rd12];
	cvt.rn.f32.s32 	%f53, %r84;
	add.f32 	%f54, %f52, %f53;
	cvt.rzi.s32.f32 	%r58, %f54;
	ld.global.f32 	%f55, [%rd12+4];
	cvt.rn.f32.s32 	%f56, %r58;
	add.f32 	%f57, %f55, %f56;
	cvt.rzi.s32.f32 	%r59, %f57;
	ld.global.f32 	%f58, [%rd12+8];
	cvt.rn.f32.s32 	%f59, %r59;
	add.f32 	%f60, %f58, %f59;
	cvt.rzi.s32.f32 	%r60, %f60;
	ld.global.f32 	%f61, [%rd12+12];
	cvt.rn.f32.s32 	%f62, %r60;
	add.f32 	%f63, %f61, %f62;
	cvt.rzi.s32.f32 	%r61, %f63;
	ld.global.f32 	%f64, [%rd12+16];
	cvt.rn.f32.s32 	%f65, %r61;
	add.f32 	%f66, %f64, %f65;
	cvt.rzi.s32.f32 	%r62, %f66;
	ld.global.f32 	%f67, [%rd12+20];
	cvt.rn.f32.s32 	%f68, %r62;
	add.f32 	%f69, %f67, %f68;
	cvt.rzi.s32.f32 	%r63, %f69;
	ld.global.f32 	%f70, [%rd12+24];
	cvt.rn.f32.s32 	%f71, %r63;
	add.f32 	%f72, %f70, %f71;
	cvt.rzi.s32.f32 	%r64, %f72;
	ld.global.f32 	%f73, [%rd12+28];
	cvt.rn.f32.s32 	%f74, %r64;
	add.f32 	%f75, %f73, %f74;
	cvt.rzi.s32.f32 	%r84, %f75;
	add.s32 	%r73, %r73, 8;
$L__BB0_7:
	setp.eq.s32 	%p6, %r15, 0;
	@%p6 bra 	$L__BB0_13;
	and.b32  	%r21, %r2, 3;
	setp.lt.u32 	%p7, %r15, 4;
	@%p7 bra 	$L__BB0_10;
	mul.wide.s32 	%rd13, %r73, 4;
	add.s64 	%rd14, %rd1, %rd13;
	ld.global.f32 	%f76, [%rd14];
	cvt.rn.f32.s32 	%f77, %r84;
	add.f32 	%f78, %f76, %f77;
	cvt.rzi.s32.f32 	%r66, %f78;
	ld.global.f32 	%f79, [%rd14+4];
	cvt.rn.f32.s32 	%f80, %r66;
	add.f32 	%f81, %f79, %f80;
	cvt.rzi.s32.f32 	%r67, %f81;
	ld.global.f32 	%f82, [%rd14+8];
	cvt.rn.f32.s32 	%f83, %r67;
	add.f32 	%f84, %f82, %f83;
	cvt.rzi.s32.f32 	%r68, %f84;
	ld.global.f32 	%f85, [%rd14+12];
	cvt.rn.f32.s32 	%f86, %r68;
	add.f32 	%f87, %f85, %f86;
	cvt.rzi.s32.f32 	%r84, %f87;
	add.s32 	%r73, %r73, 4;
$L__BB0_10:
	setp.eq.s32 	%p8, %r21, 0;
	@%p8 bra 	$L__BB0_13;
	neg.s32 	%r81, %r21;
$L__BB0_12:
	.pragma "nounroll";
	mul.wide.s32 	%rd15, %r73, 4;
	add.s64 	%rd16, %rd1, %rd15;
	ld.global.f32 	%f88, [%rd16];
	cvt.rn.f32.s32 	%f89, %r84;
	add.f32 	%f90, %f88, %f89;
	cvt.rzi.s32.f32 	%r84, %f90;
	add.s32 	%r73, %r73, 1;
	add.s32 	%r81, %r81, 1;
	setp.ne.s32 	%p9, %r81, 0;
	@%p9 bra 	$L__BB0_12;
$L__BB0_13:
	cvt.rn.f32.s32 	%f91, %r84;
$L__BB0_14:
	cvta.to.global.u64 	%rd17, %rd3;
	add.s64 	%rd19, %rd17, %rd7;
	st.global.f32 	[%rd19], %f91;
	ret;

}


// ===== COMPILED SASS (sm_100) =====

	.target	sm_100

	.elftype	@"ET_EXEC"


//--------------------- .note.nv.tkinfo           --------------------------
	.section	.note.nv.tkinfo,"",@"SHT_NOTE"
	.sectionflags	@"SHF_NOTE_NV_TKINFO"
	.tkinfo
        /*0018*/ 	.word	0x00000002
        /*0030*/ 	.string	""
        /*0030*/ 	.string	"ptxas"
        /*0030*/ 	.string	"Cuda compilation tools, release 13.0, V13.0.88"
        /*0030*/ 	.string	"Build cuda_13.0.r13.0/compiler.36424714_0"
        /*0030*/ 	.string	"-arch sm_100 -m 64 "



//--------------------- .note.nv.cuinfo           --------------------------
	.section	.note.nv.cuinfo,"",@"SHT_NOTE"
	.sectionflags	@"SHF_NOTE_NV_CUINFO"
        /*0018*/ 	.short	0x0002
        /*001a*/ 	.short	0x0064
        /*001c*/ 	.short	0x0082
	.zero		2


//--------------------- .nv.info                  --------------------------
	.section	.nv.info,"",@"SHT_CUDA_INFO"
	.align	4


	//----- nvinfo : EIATTR_REGCOUNT
	.align		4
        /*0000*/ 	.byte	0x04, 0x2f
        /*0002*/ 	.short	(.L_1 - .L_0)
	.align		4
.L_0:
        /*0004*/ 	.word	index@(_Z31locality_sector_nocont_variablePKfPKiPfi)
        /*0008*/ 	.word	0x0000001e


	//----- nvinfo : EIATTR_FRAME_SIZE
	.align		4
.L_1:
        /*000c*/ 	.byte	0x04, 0x11
        /*000e*/ 	.short	(.L_3 - .L_2)
	.align		4
.L_2:
        /*0010*/ 	.word	index@(_Z31locality_sector_nocont_variablePKfPKiPfi)
        /*0014*/ 	.word	0x00000000


	//----- nvinfo : EIATTR_MIN_STACK_SIZE
	.align		4
.L_3:
        /*0018*/ 	.byte	0x04, 0x12
        /*001a*/ 	.short	(.L_5 - .L_4)
	.align		4
.L_4:
        /*001c*/ 	.word	index@(_Z31locality_sector_nocont_variablePKfPKiPfi)
        /*0020*/ 	.word	0x00000000
.L_5:


//--------------------- .nv.compat                --------------------------
	.section	.nv.compat,"",@"SHT_CUDA_COMPAT_INFO"
	.align	4
        /*0000*/ 	.byte	0x02, 0x09, 0x00, 0x00, 0x02, 0x02, 0x01, 0x00, 0x02, 0x05, 0x05, 0x00, 0x03, 0x07, 0x01, 0x01
        /*0010*/ 	.byte	0x02, 0x03, 0x00, 0x00, 0x02, 0x06, 0x01, 0x00, 0x04, 0x0b, 0x08, 0x00, 0x09, 0x00, 0x00, 0x00
        /*0020*/ 	.byte	0x00, 0x00, 0x00, 0x00


//--------------------- .nv.info._Z31locality_sector_nocont_variablePKfPKiPfi --------------------------
	.section	.nv.info._Z31locality_sector_nocont_variablePKfPKiPfi,"",@"SHT_CUDA_INFO"
	.sectionflags	@""
	.align	4


	//----- nvinfo : EIATTR_CUDA_API_VERSION
	.align		4
        /*0000*/ 	.byte	0x04, 0x37
        /*0002*/ 	.short	(.L_7 - .L_6)
.L_6:
        /*0004*/ 	.word	0x00000082


	//----- nvinfo : EIATTR_KPARAM_INFO
	.align		4
.L_7:
        /*0008*/ 	.byte	0x04, 0x17
        /*000a*/ 	.short	(.L_9 - .L_8)
.L_8:
        /*000c*/ 	.word	0x00000000
        /*0010*/ 	.short	0x0003
        /*0012*/ 	.short	0x0018
        /*0014*/ 	.byte	0x00, 0xf0, 0x11, 0x00


	//----- nvinfo : EIATTR_KPARAM_INFO
	.align		4
.L_9:
        /*0018*/ 	.byte	0x04, 0x17
        /*001a*/ 	.short	(.L_11 - .L_10)
.L_10:
        /*001c*/ 	.word	0x00000000
        /*0020*/ 	.short	0x0002
        /*0022*/ 	.short	0x0010
        /*0024*/ 	.byte	0x00, 0xf5, 0x21, 0x00


	//----- nvinfo : EIATTR_KPARAM_INFO
	.align		4
.L_11:
        /*0028*/ 	.byte	0x04, 0x17
        /*002a*/ 	.short	(.L_13 - .L_12)
.L_12:
        /*002c*/ 	.word	0x00000000
        /*0030*/ 	.short	0x0001
        /*0032*/ 	.short	0x0008
        /*0034*/ 	.byte	0x00, 0xf5, 0x21, 0x00


	//----- nvinfo : EIATTR_KPARAM_INFO
	.align		4
.L_13:
        /*0038*/ 	.byte	0x04, 0x17
        /*003a*/ 	.short	(.L_15 - .L_14)
.L_14:
        /*003c*/ 	.word	0x00000000
        /*0040*/ 	.short	0x0000
        /*0042*/ 	.short	0x0000
        /*0044*/ 	.byte	0x00, 0xf5, 0x21, 0x00


	//----- nvinfo : EIATTR_SPARSE_MMA_MASK
	.align		4
.L_15:
        /*0048*/ 	.byte	0x03, 0x50
        /*004a*/ 	.short	0x0000


	//----- nvinfo : EIATTR_MAXREG_COUNT
	.align		4
        /*004c*/ 	.byte	0x03, 0x1b
        /*004e*/ 	.short	0x00ff


	//----- nvinfo : EIATTR_MERCURY_ISA_VERSION
	.align		4
        /*0050*/ 	.byte	0x03, 0x5f
        /*0052*/ 	.short	0x0101


	//----- nvinfo : EIATTR_VRC_CTA_INIT_COUNT
	.align		4
        /*0054*/ 	.byte	0x02, 0x4a
	.zero		1
	.zero		1


	//----- nvinfo : EIATTR_EXIT_INSTR_OFFSETS
	.align		4
        /*0058*/ 	.byte	0x04, 0x1c
        /*005a*/ 	.short	(.L_17 - .L_16)


	//   ....[0]....
.L_16:
        /*005c*/ 	.word	0x00000b70


	//----- nvinfo : EIATTR_CRS_STACK_SIZE
	.align		4
.L_17:
        /*0060*/ 	.byte	0x04, 0x1e
        /*0062*/ 	.short	(.L_19 - .L_18)
.L_18:
        /*0064*/ 	.word	0x00000000


	//----- nvinfo : EIATTR_CBANK_PARAM_SIZE
	.align		4
.L_19:
        /*0068*/ 	.byte	0x03, 0x19
        /*006a*/ 	.short	0x001c


	//----- nvinfo : EIATTR_PARAM_CBANK
	.align		4
        /*006c*/ 	.byte	0x04, 0x0a
        /*006e*/ 	.short	(.L_21 - .L_20)
	.align		4
.L_20:
        /*0070*/ 	.word	index@(.nv.constant0._Z31locality_sector_nocont_variablePKfPKiPfi)
        /*0074*/ 	.short	0x0380
        /*0076*/ 	.short	0x001c


	//----- nvinfo : EIATTR_SW_WAR
	.align		4
.L_21:
        /*0078*/ 	.byte	0x04, 0x36
        /*007a*/ 	.short	(.L_23 - .L_22)
.L_22:
        /*007c*/ 	.word	0x00000008
.L_23:


//--------------------- .nv.callgraph             --------------------------
	.section	.nv.callgraph,"",@"SHT_CUDA_CALLGRAPH"
	.align	4
	.sectionentsize	8
	.align		4
        /*0000*/ 	.word	0x00000000
	.align		4
        /*0004*/ 	.word	0xffffffff
	.align		4
        /*0008*/ 	.word	0x00000000
	.align		4
        /*000c*/ 	.word	0xfffffffe
	.align		4
        /*0010*/ 	.word	0x00000000
	.align		4
        /*0014*/ 	.word	0xfffffffd
	.align		4
        /*0018*/ 	.word	0x00000000
	.align		4
        /*001c*/ 	.word	0xfffffffc


//--------------------- .text._Z31locality_sector_nocont_variablePKfPKiPfi --------------------------
	.section	.text._Z31locality_sector_nocont_variablePKfPKiPfi,"ax",@progbits
	.align	128
        .global         _Z31locality_sector_nocont_variablePKfPKiPfi
        .type           _Z31locality_sector_nocont_variablePKfPKiPfi,@function
        .size           _Z31locality_sector_nocont_variablePKfPKiPfi,(.L_x_13 - _Z31locality_sector_nocont_variablePKfPKiPfi)
        .other          _Z31locality_sector_nocont_variablePKfPKiPfi,@"STO_CUDA_ENTRY STV_DEFAULT"
_Z31locality_sector_nocont_variablePKfPKiPfi:
.text._Z31locality_sector_nocont_variablePKfPKiPfi:
[----:B------:R-:W-:Y:S01]  /*0000*/  LDC R1, c[0x0][0x37c] ;  /* 0x0000df00ff017b82 */ /* 0x000fe20000000800 */
[----:B------:R-:W0:Y:S07]  /*0010*/  S2R R0, SR_CTAID.X ;  /* 0x0000000000007919 */ /* 0x000e2e0000002500 */
[----:B------:R-:W1:Y:S01]  /*0020*/  LDC.64 R6, c[0x0][0x388] ;  /* 0x0000e200ff067b82 */ /* 0x000e620000000a00 */
[----:B------:R-:W0:Y:S01]  /*0030*/  LDCU UR6, c[0x0][0x360] ;  /* 0x00006c00ff0677ac */ /* 0x000e220008000800 */
[----:B------:R-:W0:Y:S01]  /*0040*/  S2R R3, SR_TID.X ;  /* 0x0000000000037919 */ /* 0x000e220000002100 */
[----:B------:R-:W2:Y:S01]  /*0050*/  LDCU.64 UR4, c[0x0][0x358] ;  /* 0x00006b00ff0477ac */ /* 0x000ea20008000a00 */
[----:B0-----:R-:W-:-:S04]  /*0060*/  IMAD R0, R0, UR6, R3 ;  /* 0x0000000600007c24 */ /* 0x001fc8000f8e0203 */
[----:B-1----:R-:W-:-:S06]  /*0070*/  IMAD.WIDE R6, R0, 0x4, R6 ;  /* 0x0000000400067825 */ /* 0x002fcc00078e0206 */
[----:B--2---:R-:W2:Y:S01]  /*0080*/  LDG.E R6, desc[UR4][R6.64] ;  /* 0x0000000406067981 */ /* 0x004ea2000c1e1900 */
[----:B------:R-:W-:Y:S01]  /*0090*/  BSSY.RECONVERGENT B0, `(.L_x_0) ;  /* 0x00000aa000007945 */ /* 0x000fe20003800200 */
[----:B------:R-:W-:Y:S01]  /*00a0*/  IMAD.MOV.U32 R5, RZ, RZ, RZ ;  /* 0x000000ffff057224 */ /* 0x000fe200078e00ff */
[----:B--2---:R-:W-:-:S13]  /*00b0*/  ISETP.GE.AND P0, PT, R6, 0x1, PT ;  /* 0x000000010600780c */ /* 0x004fda0003f06270 */
[----:B------:R-:W-:Y:S05]  /*00c0*/  @!P0 BRA `(.L_x_1) ;  /* 0x0000000800988947 */ /* 0x000fea0003800000 */
[C---:B------:R-:W-:Y:S01]  /*00d0*/  ISETP.GE.U32.AND P1, PT, R6.reuse, 0x10, PT ;  /* 0x000000100600780c */ /* 0x040fe20003f26070 */
[----:B------:R-:W-:Y:S01]  /*00e0*/  BSSY.RECONVERGENT B1, `(.L_x_2) ;  /* 0x0000051000017945 */ /* 0x000fe20003800200 */
[----:B------:R-:W-:Y:S01]  /*00f0*/  LOP3.LUT R23, R6, 0xf, RZ, 0xc0, !PT ;  /* 0x0000000f06177812 */ /* 0x000fe200078ec0ff */
[----:B------:R-:W-:Y:S02]  /*0100*/  IMAD.SHL.U32 R7, R0, 0x20, RZ ;  /* 0x0000002000077824 */ /* 0x000fe400078e00ff */
[----:B------:R-:W-:Y:S01]  /*0110*/  IMAD.MOV.U32 R8, RZ, RZ, RZ ;  /* 0x000000ffff087224 */ /* 0x000fe200078e00ff */
[----:B------:R-:W-:-:S07]  /*0120*/  ISETP.NE.AND P0, PT, R23, RZ, PT ;  /* 0x000000ff1700720c */ /* 0x000fce0003f05270 */
[----:B------:R-:W-:Y:S06]  /*0130*/  @!P1 BRA `(.L_x_3) ;  /* 0x00000004002c9947 */ /* 0x000fec0003800000 */
[----:B------:R-:W0:Y:S01]  /*0140*/  LDC.64 R2, c[0x0][0x380] ;  /* 0x0000e000ff027b82 */ /* 0x000e220000000a00 */
[----:B------:R-:W-:Y:S01]  /*0150*/  LOP3.LUT R9, R6, 0x7ffffff0, RZ, 0xc0, !PT ;  /* 0x7ffffff006097812 */ /* 0x000fe200078ec0ff */
[----:B------:R-:W-:-:S04]  /*0160*/  HFMA2 R8, -RZ, RZ, 0, 0 ;  /* 0x00000000ff087431 */ /* 0x000fc800000001ff */
[----:B------:R-:W-:Y:S01]  /*0170*/  IMAD.MOV R9, RZ, RZ, -R9 ;  /* 0x000000ffff097224 */ /* 0x000fe200078e0a09 */
[----:B0-----:R-:W-:-:S05]  /*0180*/  IADD3 R2, P1, PT, R2, 0x20, RZ ;  /* 0x0000002002027810 */ /* 0x001fca0007f3e0ff */
[----:B------:R-:W-:-:S08]  /*0190*/  IMAD.X R3, RZ, RZ, R3, P1 ;  /* 0x000000ffff037224 */ /* 0x000fd000008e0603 */
.L_x_4:
[----:B------:R-:W-:-:S05]  /*01a0*/  IMAD.WIDE R4, R7, 0x4, R2 ;  /* 0x0000000407047825 */ /* 0x000fca00078e0202 */
[----:B------:R-:W2:Y:S04]  /*01b0*/  LDG.E R21, desc[UR4][R4.64+-0x20] ;  /* 0xffffe00404157981 */ /* 0x000ea8000c1e1900 */
[----:B------:R-:W3:Y:S04]  /*01c0*/  LDG.E R24, desc[UR4][R4.64+-0x1c] ;  /* 0xffffe40404187981 */ /* 0x000ee8000c1e1900 */
[----:B------:R-:W4:Y:S04]  /*01d0*/  LDG.E R20, desc[UR4][R4.64+-0x18] ;  /* 0xffffe80404147981 */ /* 0x000f28000c1e1900 */
[----:B------:R-:W5:Y:S04]  /*01e0*/  LDG.E R19, desc[UR4][R4.64+-0x14] ;  /* 0xffffec0404137981 */ /* 0x000f68000c1e1900 */
[----:B------:R-:W5:Y:S04]  /*01f0*/  LDG.E R18, desc[UR4][R4.64+-0x10] ;  /* 0xfffff00404127981 */ /* 0x000f68000c1e1900 */
[----:B------:R-:W5:Y:S04]  /*0200*/  LDG.E R17, desc[UR4][R4.64+-0xc] ;  /* 0xfffff40404117981 */ /* 0x000f68000c1e1900 */
[----:B------:R-:W5:Y:S04]  /*0210*/  LDG.E R16, desc[UR4][R4.64+-0x8] ;  /* 0xfffff80404107981 */ /* 0x000f68000c1e1900 */
[----:B------:R-:W5:Y:S04]  /*0220*/  LDG.E R15, desc[UR4][R4.64+-0x4] ;  /* 0xfffffc04040f7981 */ /* 0x000f68000c1e1900 */
[----:B------:R-:W5:Y:S04]  /*0230*/  LDG.E R14, desc[UR4][R4.64] ;  /* 0x00000004040e7981 */ /* 0x000f68000c1e1900 */
[----:B0-----:R-:W5:Y:S04]  /*0240*/  LDG.E R13, desc[UR4][R4.64+0x4] ;  /* 0x00000404040d7981 */ /* 0x001f68000c1e1900 */
[----:B------:R-:W5:Y:S04]  /*0250*/  LDG.E R12, desc[UR4][R4.64+0x8] ;  /* 0x00000804040c7981 */ /* 0x000f68000c1e1900 */
[----:B------:R-:W5:Y:S01]  /*0260*/  LDG.E R11, desc[UR4][R4.64+0xc] ;  /* 0x00000c04040b7981 */ /* 0x000f62000c1e1900 */
[----:B-1----:R-:W-:-:S03]  /*0270*/  I2FP.F32.S32 R8, R8 ;  /* 0x0000000800087245 */ /* 0x002fc60000201400 */
[----:B------:R-:W5:Y:S02]  /*0280*/  LDG.E R10, desc[UR4][R4.64+0x10] ;  /* 0x00001004040a7981 */ /* 0x000f64000c1e1900 */
[----:B--2---:R-:W-:Y:S02]  /*0290*/  FADD R22, R21, R8 ;  /* 0x0000000815167221 */ /* 0x004fe40000000000 */
[----:B------:R-:W2:Y:S04]  /*02a0*/  LDG.E R8, desc[UR4][R4.64+0x14] ;  /* 0x0000140404087981 */ /* 0x000ea8000c1e1900 */
[----:B------:R-:W0:Y:S02]  /*02b0*/  F2I.TRUNC.NTZ R22, R22 ;  /* 0x0000001600167305 */ /* 0x000e24000020f100 */
[----:B0-----:R-:W-:-:S05]  /*02c0*/  I2FP.F32.S32 R21, R22 ;  /* 0x0000001600157245 */ /* 0x001fca0000201400 */
[----:B---3--:R-:W-:Y:S02]  /*02d0*/  FADD R24, R24, R21 ;  /* 0x0000001518187221 */ /* 0x008fe40000000000 */
[----:B------:R-:W3:Y:S04]  /*02e0*/  LDG.E R21, desc[UR4][R4.64+0x18] ;  /* 0x0000180404157981 */ /* 0x000ee8000c1e1900 */
[----:B------:R-:W0:Y:S02]  /*02f0*/  F2I.TRUNC.NTZ R24, R24 ;  /* 0x0000001800187305 */ /* 0x000e24000020f100 */
[----:B0-----:R-:W-:-:S05]  /*0300*/  I2FP.F32.S32 R25, R24 ;  /* 0x0000001800197245 */ /* 0x001fca0000201400 */
[----:B----4-:R-:W-:Y:S02]  /*0310*/  FADD R25, R20, R25 ;  /* 0x0000001914197221 */ /* 0x010fe40000000000 */
[----:B------:R0:W4:Y:S04]  /*0320*/  LDG.E R20, desc[UR4][R4.64+0x1c] ;  /* 0x00001c0404147981 */ /* 0x000128000c1e1900 */
[----:B------:R-:W1:Y:S02]  /*0330*/  F2I.TRUNC.NTZ R25, R25 ;  /* 0x0000001900197305 */ /* 0x000e64000020f100 */
[----:B-1----:R-:W-:-:S05]  /*0340*/  I2FP.F32.S32 R26, R25 ;  /* 0x00000019001a7245 */ /* 0x002fca0000201400 */
[----:B-----5:R-:W-:-:S06]  /*0350*/  FADD R19, R19, R26 ;  /* 0x0000001a13137221 */ /* 0x020fcc0000000000 */
[----:B------:R-:W1:Y:S02]  /*0360*/  F2I.TRUNC.NTZ R19, R19 ;  /* 0x0000001300137305 */ /* 0x000e64000020f100 */
[----:B-1----:R-:W-:-:S05]  /*0370*/  I2FP.F32.S32 R27, R19 ;  /* 0x00000013001b7245 */ /* 0x002fca0000201400 */
[----:B------:R-:W-:-:S06]  /*0380*/  FADD R18, R18, R27 ;  /* 0x0000001b12127221 */ /* 0x000fcc0000000000 */
[----:B------:R-:W1:Y:S02]  /*0390*/  F2I.TRUNC.NTZ R18, R18 ;  /* 0x0000001200127305 */ /* 0x000e64000020f100 */
[----:B-1----:R-:W-:-:S05]  /*03a0*/  I2FP.F32.S32 R22, R18 ;  /* 0x0000001200167245 */ /* 0x002fca0000201400 */
[----:B------:R-:W-:-:S06]  /*03b0*/  FADD R17, R17, R22 ;  /* 0x0000001611117221 */ /* 0x000fcc0000000000 */
[----:B------:R-:W1:Y:S02]  /*03c0*/  F2I.TRUNC.NTZ R17, R17 ;  /* 0x0000001100117305 */ /* 0x000e64000020f100 */
[----:B-1----:R-:W-:-:S05]  /*03d0*/  I2FP.F32.S32 R25, R17 ;  /* 0x0000001100197245 */ /* 0x002fca0000201400 */
[----:B------:R-:W-:-:S06]  /*03e0*/  FADD R16, R16, R25 ;  /* 0x0000001910107221 */ /* 0x000fcc0000000000 */
[----:B------:R-:W0:Y:S02]  /*03f0*/  F2I.TRUNC.NTZ R16, R16 ;  /* 0x0000001000107305 */ /* 0x000e24000020f100 */
[----:B0-----:R-:W-:-:S05]  /*0400*/  I2FP.F32.S32 R4, R16 ;  /* 0x0000001000047245 */ /* 0x001fca0000201400 */
        /* <DEDUP_REMOVED lines=18> */
[----:B--2---:R-:W-:-:S06]  /*0530*/  FADD R5, R8, R5 ;  /* 0x0000000508057221 */ /* 0x004fcc0000000000 */
[----:B------:R-:W0:Y:S02]  /*0540*/  F2I.TRUNC.NTZ R5, R5 ;  /* 0x0000000500057305 */ /* 0x000e24000020f100 */
[----:B0-----:R-:W-:-:S05]  /*0550*/  I2FP.F32.S32 R4, R5 ;  /* 0x0000000500047245 */ /* 0x001fca0000201400 */
[----:B---3--:R-:W-:-:S06]  /*0560*/  FADD R4, R21, R4 ;  /* 0x0000000415047221 */ /* 0x008fcc0000000000 */
[----:B------:R-:W0:Y:S01]  /*0570*/  F2I.TRUNC.NTZ R4, R4 ;  /* 0x0000000400047305 */ /* 0x000e22000020f100 */
[----:B------:R-:W-:-:S04]  /*0580*/  IADD3 R9, PT, PT, R9, 0x10, RZ ;  /* 0x0000001009097810 */ /* 0x000fc80007ffe0ff */
[----:B------:R-:W-:Y:S02]  /*0590*/  ISETP.NE.AND P1, PT, R9, RZ, PT ;  /* 0x000000ff0900720c */ /* 0x000fe40003f25270 */
[----:B0-----:R-:W-:-:S05]  /*05a0*/  I2FP.F32.S32 R13, R4 ;  /* 0x00000004000d7245 */ /* 0x001fca0000201400 */
[----:B----4-:R-:W-:-:S04]  /*05b0*/  FADD R13, R20, R13 ;  /* 0x0000000d140d7221 */ /* 0x010fc80000000000 */
[----:B------:R0:W1:Y:S01]  /*05c0*/  F2I.TRUNC.NTZ R8, R13 ;  /* 0x0000000d00087305 */ /* 0x000062000020f100 */
[----:B------:R-:W-:Y:S01]  /*05d0*/  VIADD R7, R7, 0x10 ;  /* 0x0000001007077836 */ /* 0x000fe20000000000 */
[----:B------:R-:W-:Y:S06]  /*05e0*/  @P1 BRA `(.L_x_4) ;  /* 0xfffffff800ec1947 */ /* 0x000fec000383ffff */
.L_x_3:
[----:B------:R-:W-:Y:S05]  /*05f0*/  BSYNC.RECONVERGENT B1 ;  /* 0x0000000000017941 */ /* 0x000fea0003800200 */
.L_x_2:
[----:B------:R-:W-:Y:S04]  /*0600*/  BSSY.RECONVERGENT B1, `(.L_x_5) ;  /* 0x0000051000017945 */ /* 0x000fe80003800200 */
[----:B------:R-:W-:Y:S05]  /*0610*/  @!P0 BRA `(.L_x_6) ;  /* 0x00000004003c8947 */ /* 0x000fea0003800000 */
[----:B------:R-:W-:Y:S01]  /*0620*/  ISETP.GE.U32.AND P0, PT, R23, 0x8, PT ;  /* 0x000000081700780c */ /* 0x000fe20003f06070 */
[----:B------:R-:W-:Y:S01]  /*0630*/  BSSY.RECONVERGENT B2, `(.L_x_7) ;  /* 0x0000027000027945 */ /* 0x000fe20003800200 */
[----:B------:R-:W-:-:S04]  /*0640*/  LOP3.LUT R14, R6, 0x7, RZ, 0xc0, !PT ;  /* 0x00000007060e7812 */ /* 0x000fc800078ec0ff */
[----:B------:R-:W-:-:S07]  /*0650*/  ISETP.NE.AND P1, PT, R14, RZ, PT ;  /* 0x000000ff0e00720c */ /* 0x000fce0003f25270 */
[----:B------:R-:W-:Y:S06]  /*0660*/  @!P0 BRA `(.L_x_8) ;  /* 0x00000000008c8947 */ /* 0x000fec0003800000 */
[----:B------:R-:W2:Y:S02]  /*0670*/  LDC.64 R10, c[0x0][0x380] ;  /* 0x0000e000ff0a7b82 */ /* 0x000ea40000000a00 */
[----:B--2---:R-:W-:-:S05]  /*0680*/  IMAD.WIDE R10, R7, 0x4, R10 ;  /* 0x00000004070a7825 */ /* 0x004fca00078e020a */
[----:B------:R-:W2:Y:S04]  /*0690*/  LDG.E R5, desc[UR4][R10.64] ;  /* 0x000000040a057981 */ /* 0x000ea8000c1e1900 */
[----:B------:R-:W3:Y:S04]  /*06a0*/  LDG.E R9, desc[UR4][R10.64+0x4] ;  /* 0x000004040a097981 */ /* 0x000ee8000c1e1900 */
[----:B------:R-:W4:Y:S04]  /*06b0*/  LDG.E R12, desc[UR4][R10.64+0x8] ;  /* 0x000008040a0c7981 */ /* 0x000f28000c1e1900 */
[----:B0-----:R-:W5:Y:S04]  /*06c0*/  LDG.E R13, desc[UR4][R10.64+0xc] ;  /* 0x00000c040a0d7981 */ /* 0x001f68000c1e1900 */
[----:B------:R-:W5:Y:S04]  /*06d0*/  LDG.E R15, desc[UR4][R10.64+0x10] ;  /* 0x000010040a0f7981 */ /* 0x000f68000c1e1900 */
[----:B------:R-:W5:Y:S04]  /*06e0*/  LDG.E R3, desc[UR4][R10.64+0x14] ;  /* 0x000014040a037981 */ /* 0x000f68000c1e1900 */
[----:B------:R-:W5:Y:S04]  /*06f0*/  LDG.E R2, desc[UR4][R10.64+0x18] ;  /* 0x000018040a027981 */ /* 0x000f68000c1e1900 */
[----:B------:R0:W5:Y:S01]  /*0700*/  LDG.E R4, desc[UR4][R10.64+0x1c] ;  /* 0x00001c040a047981 */ /* 0x000162000c1e1900 */
[----:B-1----:R-:W-:Y:S01]  /*0710*/  I2FP.F32.S32 R8, R8 ;  /* 0x0000000800087245 */ /* 0x002fe20000201400 */
[----:B------:R-:W-:-:S04]  /*0720*/  VIADD R7, R7, 0x8 ;  /* 0x0000000807077836 */ /* 0x000fc80000000000 */
[----:B--2---:R-:W-:-:S06]  /*0730*/  FADD R5, R5, R8 ;  /* 0x0000000805057221 */ /* 0x004fcc0000000000 */
[----:B------:R-:W1:Y:S02]  /*0740*/  F2I.TRUNC.NTZ R5, R5 ;  /* 0x0000000500057305 */ /* 0x000e64000020f100 */
[----:B-1----:R-:W-:-:S05]  /*0750*/  I2FP.F32.S32 R8, R5 ;  /* 0x0000000500087245 */ /* 0x002fca0000201400 */
[----:B---3--:R-:W-:-:S06]  /*0760*/  FADD R8, R9, R8 ;  /* 0x0000000809087221 */ /* 0x008fcc0000000000 */
[----:B------:R-:W1:Y:S02]  /*0770*/  F2I.TRUNC.NTZ R8, R8 ;  /* 0x0000000800087305 */ /* 0x000e64000020f100 */
[----:B-1----:R-:W-:-:S05]  /*0780*/  I2FP.F32.S32 R9, R8 ;  /* 0x0000000800097245 */ /* 0x002fca0000201400 */
[----:B----4-:R-:W-:-:S06]  /*0790*/  FADD R9, R12, R9 ;  /* 0x000000090c097221 */ /* 0x010fcc0000000000 */
[----:B------:R-:W1:Y:S02]  /*07a0*/  F2I.TRUNC.NTZ R9, R9 ;  /* 0x0000000900097305 */ /* 0x000e64000020f100 */
[----:B-1----:R-:W-:-:S05]  /*07b0*/  I2FP.F32.S32 R12, R9 ;  /* 0x00000009000c7245 */ /* 0x002fca0000201400 */
[----:B-----5:R-:W-:-:S06]  /*07c0*/  FADD R12, R13, R12 ;  /* 0x0000000c0d0c7221 */ /* 0x020fcc0000000000 */
        /* <DEDUP_REMOVED lines=11> */
[----:B------:R-:W-:-:S04]  /*0880*/  FADD R4, R4, R5 ;  /* 0x0000000504047221 */ /* 0x000fc80000000000 */
[----:B------:R2:W3:Y:S03]  /*0890*/  F2I.TRUNC.NTZ R8, R4 ;  /* 0x0000000400087305 */ /* 0x0004e6000020f100 */
.L_x_8:
[----:B------:R-:W-:Y:S05]  /*08a0*/  BSYNC.RECONVERGENT B2 ;  /* 0x0000000000027941 */ /* 0x000fea0003800200 */
.L_x_7:
[----:B------:R-:W-:Y:S05]  /*08b0*/  @!P1 BRA `(.L_x_6) ;  /* 0x0000000000949947 */ /* 0x000fea0003800000 */
[----:B------:R-:W-:Y:S01]  /*08c0*/  ISETP.GE.U32.AND P0, PT, R14, 0x4, PT ;  /* 0x000000040e00780c */ /* 0x000fe20003f06070 */
[----:B------:R-:W-:Y:S01]  /*08d0*/  BSSY.RECONVERGENT B2, `(.L_x_9) ;  /* 0x0000017000027945 */ /* 0x000fe20003800200 */
[----:B------:R-:W-:-:S04]  /*08e0*/  LOP3.LUT R6, R6, 0x3, RZ, 0xc0, !PT ;  /* 0x0000000306067812 */ /* 0x000fc800078ec0ff */
[----:B------:R-:W-:-:S07]  /*08f0*/  ISETP.NE.AND P1, PT, R6, RZ, PT ;  /* 0x000000ff0600720c */ /* 0x000fce0003f25270 */
[----:B------:R-:W-:Y:S06]  /*0900*/  @!P0 BRA `(.L_x_10) ;  /* 0x00000000004c8947 */ /* 0x000fec0003800000 */
[----:B------:R-:W4:Y:S02]  /*0910*/  LDC.64 R2, c[0x0][0x380] ;  /* 0x0000e000ff027b82 */ /* 0x000f240000000a00 */
[----:B----4-:R-:W-:-:S05]  /*0920*/  IMAD.WIDE R2, R7, 0x4, R2 ;  /* 0x0000000407027825 */ /* 0x010fca00078e0202 */
[----:B--2---:R-:W2:Y:S04]  /*0930*/  LDG.E R4, desc[UR4][R2.64] ;  /* 0x0000000402047981 */ /* 0x004ea8000c1e1900 */
[----:B------:R-:W4:Y:S04]  /*0940*/  LDG.E R9, desc[UR4][R2.64+0x4] ;  /* 0x0000040402097981 */ /* 0x000f28000c1e1900 */
[----:B------:R-:W5:Y:S04]  /*0950*/  LDG.E R10, desc[UR4][R2.64+0x8] ;  /* 0x00000804020a7981 */ /* 0x000f68000c1e1900 */
[----:B------:R-:W5:Y:S01]  /*0960*/  LDG.E R11, desc[UR4][R2.64+0xc] ;  /* 0x00000c04020b7981 */ /* 0x000f62000c1e1900 */
[----:B-1-3--:R-:W-:-:S02]  /*0970*/  I2FP.F32.S32 R5, R8 ;  /* 0x0000000800057245 */ /* 0x00afc40000201400 */
[----:B------:R-:W-:-:S03]  /*0980*/  IADD3 R7, PT, PT, R7, 0x4, RZ ;  /* 0x0000000407077810 */ /* 0x000fc60007ffe0ff */
[----:B--2---:R-:W-:-:S06]  /*0990*/  FADD R4, R4, R5 ;  /* 0x0000000504047221 */ /* 0x004fcc0000000000 */
[----:B------:R-:W1:Y:S02]  /*09a0*/  F2I.TRUNC.NTZ R4, R4 ;  /* 0x0000000400047305 */ /* 0x000e64000020f100 */
[----:B-1----:R-:W-:-:S05]  /*09b0*/  I2FP.F32.S32 R8, R4 ;  /* 0x0000000400087245 */ /* 0x002fca0000201400 */
[----:B----4-:R-:W-:-:S06]  /*09c0*/  FADD R9, R9, R8 ;  /* 0x0000000809097221 */ /* 0x010fcc0000000000 */
[----:B------:R-:W1:Y:S02]  /*09d0*/  F2I.TRUNC.NTZ R9, R9 ;  /* 0x0000000900097305 */ /* 0x000e64000020f100 */
[----:B-1----:R-:W-:-:S05]  /*09e0*/  I2FP.F32.S32 R5, R9 ;  /* 0x0000000900057245 */ /* 0x002fca0000201400 */
[----:B-----5:R-:W-:-:S06]  /*09f0*/  FADD R5, R10, R5 ;  /* 0x000000050a057221 */ /* 0x020fcc0000000000 */
[----:B------:R-:W1:Y:S02]  /*0a00*/  F2I.TRUNC.NTZ R5, R5 ;  /* 0x0000000500057305 */ /* 0x000e64000020f100 */
[----:B-1----:R-:W-:-:S05]  /*0a10*/  I2FP.F32.S32 R8, R5 ;  /* 0x0000000500087245 */ /* 0x002fca0000201400 */
[----:B------:R-:W-:-:S06]  /*0a20*/  FADD R8, R11, R8 ;  /* 0x000000080b087221 */ /* 0x000fcc0000000000 */
[----:B------:R-:W4:Y:S02]  /*0a30*/  F2I.TRUNC.NTZ R8, R8 ;  /* 0x0000000800087305 */ /* 0x000f24000020f100 */
.L_x_10:
[----:B------:R-:W-:Y:S05]  /*0a40*/  BSYNC.RECONVERGENT B2 ;  /* 0x0000000000027941 */ /* 0x000fea0003800200 */
.L_x_9:
[----:B------:R-:W-:Y:S05]  /*0a50*/  @!P1 BRA `(.L_x_6) ;  /* 0x00000000002c9947 */ /* 0x000fea0003800000 */
[----:B--2---:R-:W2:Y:S01]  /*0a60*/  LDC.64 R4, c[0x0][0x380] ;  /* 0x0000e000ff047b82 */ /* 0x004ea20000000a00 */
[----:B------:R-:W-:-:S07]  /*0a70*/  IMAD.MOV R6, RZ, RZ, -R6 ;  /* 0x000000ffff067224 */ /* 0x000fce00078e0a06 */
.L_x_11:
[----:B--2---:R-:W-:-:S06]  /*0a80*/  IMAD.WIDE R2, R7, 0x4, R4 ;  /* 0x0000000407027825 */ /* 0x004fcc00078e0204 */
[----:B------:R-:W2:Y:S01]  /*0a90*/  LDG.E R2, desc[UR4][R2.64] ;  /* 0x0000000402027981 */ /* 0x000ea2000c1e1900 */
[----:B-1-34-:R-:W-:Y:S01]  /*0aa0*/  I2FP.F32.S32 R9, R8 ;  /* 0x0000000800097245 */ /* 0x01afe20000201400 */
[----:B------:R-:W-:Y:S01]  /*0ab0*/  VIADD R6, R6, 0x1 ;  /* 0x0000000106067836 */ /* 0x000fe20000000000 */
[----:B------:R-:W-:-:S04]  /*0ac0*/  IADD3 R7, PT, PT, R7, 0x1, RZ ;  /* 0x0000000107077810 */ /* 0x000fc80007ffe0ff */
[----:B------:R-:W-:Y:S01]  /*0ad0*/  ISETP.NE.AND P0, PT, R6, RZ, PT ;  /* 0x000000ff0600720c */ /* 0x000fe20003f05270 */
[----:B--2---:R-:W-:-:S06]  /*0ae0*/  FADD R8, R9, R2 ;  /* 0x0000000209087221 */ /* 0x004fcc0000000000 */
[----:B------:R-:W1:Y:S06]  /*0af0*/  F2I.TRUNC.NTZ R8, R8 ;  /* 0x0000000800087305 */ /* 0x000e6c000020f100 */
[----:B------:R-:W-:Y:S05]  /*0b00*/  @P0 BRA `(.L_x_11) ;  /* 0xfffffffc00dc0947 */ /* 0x000fea000383ffff */
.L_x_6:
[----:B------:R-:W-:Y:S05]  /*0b10*/  BSYNC.RECONVERGENT B1 ;  /* 0x0000000000017941 */ /* 0x000fea0003800200 */
.L_x_5:
[----:B-1-34-:R-:W-:-:S07]  /*0b20*/  I2FP.F32.S32 R5, R8 ;  /* 0x0000000800057245 */ /* 0x01afce0000201400 */
.L_x_1:
[----:B------:R-:W-:Y:S05]  /*0b30*/  BSYNC.RECONVERGENT B0 ;  /* 0x0000000000007941 */ /* 0x000fea0003800200 */
.L_x_0:
[----:B------:R-:W1:Y:S02]  /*0b40*/  LDC.64 R2, c[0x0][0x390] ;  /* 0x0000e400ff027b82 */ /* 0x000e640000000a00 */
[----:B-1----:R-:W-:-:S05]  /*0b50*/  IMAD.WIDE R2, R0, 0x4, R2 ;  /* 0x0000000400027825 */ /* 0x002fca00078e0202 */
[----:B------:R-:W-:Y:S01]  /*0b60*/  STG.E desc[UR4][R2.64], R5 ;  /* 0x0000000502007986 */ /* 0x000fe2000c101904 */
[----:B------:R-:W-:Y:S05]  /*0b70*/  EXIT ;  /* 0x000000000000794d */ /* 0x000fea0003800000 */
.L_x_12:
[----:B------:R-:W-:-:S00]  /*0b80*/  BRA `(.L_x_12) ;  /* 0xfffffffc00fc7947 */ /* 0x000fc0000383ffff */
[----:B------:R-:W-:-:S00]  /*0b90*/  NOP ;  /* 0x0000000000007918 */ /* 0x000fc00000000000 */
        /* <DEDUP_REMOVED lines=14> */
.L_x_13:


//--------------------- .nv.shared.reserved.0     --------------------------
	.section	.nv.shared.reserved.0,"aw",@nobits
	.weak		__nv_reservedSMEM_offset_0_alias
	.size		__nv_reservedSMEM_offset_0_alias, 0, 64
	.other		__nv_reservedSMEM_offset_0_alias,@"STO_CUDA_RESERVED_SHARED STV_DEFAULT"
__nv_reservedSMEM_offset_0_alias:
	.zero		0
	.zero		64


//--------------------- .nv.constant0._Z31locality_sector_nocont_variablePKfPKiPfi --------------------------
	.section	.nv.constant0._Z31locality_sector_nocont_variablePKfPKiPfi,"a",@progbits
	.sectionflags	@""
	.align	4
.nv.constant0._Z31locality_sector_nocont_variablePKfPKiPfi:
	.zero		924


//--------------------- SYMBOLS --------------------------

	.type		.nv.reservedSmem.offset0,@object
	.size		.nv.reservedSmem.offset0,0x4
